	.headerflags	@"EF_CUDA_TEXMODE_UNIFIED EF_CUDA_64BIT_ADDRESS EF_CUDA_ACCELERATORS EF_CUDA_SM90 EF_CUDA_VIRTUAL_SM(EF_CUDA_SM90)"
	.elftype	@"ET_EXEC"


//--------------------- .nv.info                  --------------------------
	.section	.nv.info,"",@"SHT_CUDA_INFO"
	.align	4


	//----- nvinfo : EIATTR_REGCOUNT
	.align		4
        /*0000*/ 	.byte	0x04, 0x2f
        /*0002*/ 	.short	(.L_1 - .L_0)
	.align		4
.L_0:
        /*0004*/ 	.word	index@(triton_poi_fused_0)
        /*0008*/ 	.word	0x00000012


	//----- nvinfo : EIATTR_MIN_STACK_SIZE
	.align		4
.L_1:
        /*000c*/ 	.byte	0x04, 0x12
        /*000e*/ 	.short	(.L_3 - .L_2)
	.align		4
.L_2:
        /*0010*/ 	.word	index@(triton_poi_fused_0)
        /*0014*/ 	.word	0x00000000


	//----- nvinfo : EIATTR_FRAME_SIZE
	.align		4
.L_3:
        /*0018*/ 	.byte	0x04, 0x11
        /*001a*/ 	.short	(.L_5 - .L_4)
	.align		4
.L_4:
        /*001c*/ 	.word	index@(triton_poi_fused_0)
        /*0020*/ 	.word	0x00000000


	//----- nvinfo : EIATTR_MIN_STACK_SIZE
	.align		4
.L_5:
        /*0024*/ 	.byte	0x04, 0x12
        /*0026*/ 	.short	(.L_7 - .L_6)
	.align		4
.L_6:
        /*0028*/ 	.word	index@(triton_poi_fused_0)
        /*002c*/ 	.word	0x00000000
.L_7:


//--------------------- .nv.info.triton_poi_fused_0 --------------------------
	.section	.nv.info.triton_poi_fused_0,"",@"SHT_CUDA_INFO"
	.sectionflags	@""
	.align	4


	//----- nvinfo : EIATTR_CUDA_API_VERSION
	.align		4
        /*0000*/ 	.byte	0x04, 0x37
        /*0002*/ 	.short	(.L_9 - .L_8)
.L_8:
        /*0004*/ 	.word	0x0000007c


	//----- nvinfo : EIATTR_KPARAM_INFO
	.align		4
.L_9:
        /*0008*/ 	.byte	0x04, 0x17
        /*000a*/ 	.short	(.L_11 - .L_10)
.L_10:
        /*000c*/ 	.word	0x00000000
        /*0010*/ 	.short	0x0002
        /*0012*/ 	.short	0x0010
        /*0014*/ 	.byte	0x00, 0xf0, 0x11, 0x00


	//----- nvinfo : EIATTR_KPARAM_INFO
	.align		4
.L_11:
        /*0018*/ 	.byte	0x04, 0x17
        /*001a*/ 	.short	(.L_13 - .L_12)
.L_12:
        /*001c*/ 	.word	0x00000000
        /*0020*/ 	.short	0x0001
        /*0022*/ 	.short	0x0008
        /*0024*/ 	.byte	0x00, 0xf4, 0x21, 0x00


	//----- nvinfo : EIATTR_KPARAM_INFO
	.align		4
.L_13:
        /*0028*/ 	.byte	0x04, 0x17
        /*002a*/ 	.short	(.L_15 - .L_14)
.L_14:
        /*002c*/ 	.word	0x00000000
        /*0030*/ 	.short	0x0000
        /*0032*/ 	.short	0x0000
        /*0034*/ 	.byte	0x00, 0xf4, 0x21, 0x00


	//----- nvinfo : EIATTR_SPARSE_MMA_MASK
	.align		4
.L_15:
        /*0038*/ 	.byte	0x03, 0x50
        /*003a*/ 	.short	0x0000


	//----- nvinfo : EIATTR_MAXREG_COUNT
	.align		4
        /*003c*/ 	.byte	0x03, 0x1b
        /*003e*/ 	.short	0x00ff


	//----- nvinfo : EIATTR_EXIT_INSTR_OFFSETS
	.align		4
        /*0040*/ 	.byte	0x04, 0x1c
        /*0042*/ 	.short	(.L_17 - .L_16)


	//   ....[0]....
.L_16:
        /*0044*/ 	.word	0x00000340


	//   ....[1]....
        /*0048*/ 	.word	0x00000380


	//----- nvinfo : EIATTR_REQNTID
	.align		4
.L_17:
        /*004c*/ 	.byte	0x04, 0x10
        /*004e*/ 	.short	(.L_19 - .L_18)
.L_18:
        /*0050*/ 	.word	0x00000080
        /*0054*/ 	.word	0x00000001
        /*0058*/ 	.word	0x00000001


	//----- nvinfo : EIATTR_CBANK_PARAM_SIZE
	.align		4
.L_19:
        /*005c*/ 	.byte	0x03, 0x19
        /*005e*/ 	.short	0x0014


	//----- nvinfo : EIATTR_PARAM_CBANK
	.align		4
        /*0060*/ 	.byte	0x04, 0x0a
        /*0062*/ 	.short	(.L_21 - .L_20)
	.align		4
.L_20:
        /*0064*/ 	.word	index@(.nv.constant0.triton_poi_fused_0)
        /*0068*/ 	.short	0x0210
        /*006a*/ 	.short	0x0014


	//----- nvinfo : EIATTR_SW_WAR
	.align		4
.L_21:
        /*006c*/ 	.byte	0x04, 0x36
        /*006e*/ 	.short	(.L_23 - .L_22)
.L_22:
        /*0070*/ 	.word	0x00000008
.L_23:


//--------------------- .nv.callgraph             --------------------------
	.section	.nv.callgraph,"",@"SHT_CUDA_CALLGRAPH"
	.align	4
	.sectionentsize	8
	.align		4
        /*0000*/ 	.word	0x00000000
	.align		4
        /*0004*/ 	.word	0xffffffff
	.align		4
        /*0008*/ 	.word	0x00000000
	.align		4
        /*000c*/ 	.word	0xfffffffe
	.align		4
        /*0010*/ 	.word	0x00000000
	.align		4
        /*0014*/ 	.word	0xfffffffd
	.align		4
        /*0018*/ 	.word	0x00000000
	.align		4
        /*001c*/ 	.word	0xfffffffc


//--------------------- .text.triton_poi_fused_0  --------------------------
	.section	.text.triton_poi_fused_0,"ax",@progbits
	.align	128
        .global         triton_poi_fused_0
        .type           triton_poi_fused_0,@function
        .size           triton_poi_fused_0,(.L_x_1 - triton_poi_fused_0)
        .other          triton_poi_fused_0,@"STO_CUDA_ENTRY STV_DEFAULT"
triton_poi_fused_0:
.text.triton_poi_fused_0:
[----:B------:R-:W0:Y:S01]  /*0000*/  LDC R1, c[0x0][0x28] ;  /* 0x00000a00ff017b82 */ /* 0x000e220000000800 */
[----:B------:R-:W1:Y:S07]  /*0010*/  S2R R0, SR_TID.X ;  /* 0x0000000000007919 */ /* 0x000e6e0000002100 */
[----:B------:R-:W2:Y:S01]  /*0020*/  LDC.64 R2, c[0x0][0x210] ;  /* 0x00008400ff027b82 */ /* 0x000ea20000000a00 */
[----:B------:R-:W-:Y:S01]  /*0030*/  CS2R R14, SRZ ;  /* 0x00000000000e7805 */ /* 0x000fe2000001ff00 */
[----:B------:R-:W-:Y:S01]  /*0040*/  ULDC.64 UR4, c[0x0][0x208] ;  /* 0x0000820000047ab9 */ /* 0x000fe20000000a00 */
[----:B------:R-:W3:Y:S01]  /*0050*/  S2R R9, SR_CTAID.X ;  /* 0x0000000000097919 */ /* 0x000ee20000002500 */
[----:B-1----:R-:W-:Y:S01]  /*0060*/  IMAD.SHL.U32 R0, R0, 0x2, RZ ;  /* 0x0000000200007824 */ /* 0x002fe200078e00ff */
[----:B---3--:R-:W-:-:S04]  /*0070*/  SHF.R.S32.HI R4, RZ, 0x17, R9 ;  /* 0x00000017ff047819 */ /* 0x008fc80000011409 */
[----:B------:R-:W-:Y:S02]  /*0080*/  LOP3.LUT R0, R0, 0xfe, RZ, 0xc0, !PT ;  /* 0x000000fe00007812 */ /* 0x000fe400078ec0ff */
[----:B------:R-:W-:-:S03]  /*0090*/  SGXT R4, R4, 0x1 ;  /* 0x000000010404781a */ /* 0x000fc60000000200 */
[----:B------:R-:W-:-:S05]  /*00a0*/  IMAD R9, R9, 0x100, R0 ;  /* 0x0000010009097824 */ /* 0x000fca00078e0200 */
[----:B------:R-:W-:Y:S02]  /*00b0*/  LEA.HI R4, R4, R9, RZ, 0x2 ;  /* 0x0000000904047211 */ /* 0x000fe400078f10ff */
[----:B------:R-:W-:Y:S02]  /*00c0*/  ISETP.GE.AND P0, PT, R9, 0x100, PT ;  /* 0x000001000900780c */ /* 0x000fe40003f06270 */
[----:B------:R-:W-:-:S05]  /*00d0*/  LOP3.LUT R7, R4, 0xfffffffc, RZ, 0xc0, !PT ;  /* 0xfffffffc04077812 */ /* 0x000fca00078ec0ff */
[----:B--2---:R-:W-:-:S06]  /*00e0*/  IMAD.WIDE R6, R7, 0x4, R2 ;  /* 0x0000000407067825 */ /* 0x004fcc00078e0202 */
[----:B------:R-:W2:Y:S01]  /*00f0*/  @!P0 LDG.E.EL R15, desc[UR4][R6.64] ;  /* 0x00000004060f8981 */ /* 0x000ea2000c2e1900 */
[----:B------:R-:W-:-:S03]  /*0100*/  IMAD.MOV.U32 R0, RZ, RZ, RZ ;  /* 0x000000ffff007224 */ /* 0x000fc600078e00ff */
[----:B------:R-:W3:Y:S01]  /*0110*/  @!P0 LDG.E.EL R14, desc[UR4][R6.64] ;  /* 0x00000004060e8981 */ /* 0x000ee2000c2e1900 */
[----:B------:R-:W-:Y:S01]  /*0120*/  IMAD.MOV.U32 R8, RZ, RZ, RZ ;  /* 0x000000ffff087224 */ /* 0x000fe200078e00ff */
[----:B------:R-:W-:Y:S02]  /*0130*/  CS2R R10, SRZ ;  /* 0x00000000000a7805 */ /* 0x000fe4000001ff00 */
[----:B------:R-:W4:Y:S04]  /*0140*/  @!P0 LDG.E.EL R0, desc[UR4][R6.64+0x4] ;  /* 0x0000040406008981 */ /* 0x000f28000c2e1900 */
[----:B------:R-:W5:Y:S04]  /*0150*/  @!P0 LDG.E.EL R8, desc[UR4][R6.64+0x4] ;  /* 0x0000040406088981 */ /* 0x000f68000c2e1900 */
[----:B------:R-:W5:Y:S04]  /*0160*/  @!P0 LDG.E.EL R10, desc[UR4][R6.64+0x8] ;  /* 0x00000804060a8981 */ /* 0x000f68000c2e1900 */
[----:B------:R-:W5:Y:S01]  /*0170*/  @!P0 LDG.E.EL R11, desc[UR4][R6.64+0x8] ;  /* 0x00000804060b8981 */ /* 0x000f62000c2e1900 */
[----:B------:R-:W-:-:S06]  /*0180*/  CS2R R12, SRZ ;  /* 0x00000000000c7805 */ /* 0x000fcc000001ff00 */
[----:B------:R-:W5:Y:S04]  /*0190*/  @!P0 LDG.E.EL R12, desc[UR4][R6.64+0xc] ;  /* 0x00000c04060c8981 */ /* 0x000f68000c2e1900 */
[----:B------:R1:W5:Y:S01]  /*01a0*/  @!P0 LDG.E.EL R13, desc[UR4][R6.64+0xc] ;  /* 0x00000c04060d8981 */ /* 0x000362000c2e1900 */
[----:B------:R-:W-:Y:S01]  /*01b0*/  CS2R R4, SRZ ;  /* 0x0000000000047805 */ /* 0x000fe2000001ff00 */
[----:B------:R-:W-:-:S05]  /*01c0*/  IMAD.WIDE R2, R9, 0x4, R2 ;  /* 0x0000000409027825 */ /* 0x000fca00078e0202 */
[----:B------:R1:W5:Y:S02]  /*01d0*/  @!P0 LDG.E.64 R4, desc[UR4][R2.64] ;  /* 0x0000000402048981 */ /* 0x000364000c1e1b00 */
[----:B-1----:R-:W1:Y:S02]  /*01e0*/  LDC.64 R6, c[0x0][0x218] ;  /* 0x00008600ff067b82 */ /* 0x002e640000000a00 */
[----:B01----:R-:W-:Y:S01]  /*01f0*/  IMAD.WIDE R2, R9, 0x4, R6 ;  /* 0x0000000409027825 */ /* 0x003fe200078e0206 */
[C---:B--2---:R-:W-:Y:S02]  /*0200*/  FSETP.NAN.AND P3, PT, R15.reuse, R15, PT ;  /* 0x0000000f0f00720b */ /* 0x044fe40003f68000 */
[C---:B---3--:R-:W-:Y:S02]  /*0210*/  FSETP.NAN.AND P4, PT, R14.reuse, R14, PT ;  /* 0x0000000e0e00720b */ /* 0x048fe40003f88000 */
[----:B----4-:R-:W-:Y:S02]  /*0220*/  FSETP.GT.AND P1, PT, R15, R0, PT ;  /* 0x000000000f00720b */ /* 0x010fe40003f24000 */
[----:B-----5:R-:W-:-:S07]  /*0230*/  FSETP.GT.AND P2, PT, R14, R8, PT ;  /* 0x000000080e00720b */ /* 0x020fce0003f44000 */
[----:B------:R-:W-:Y:S02]  /*0240*/  @!P3 FSEL R15, R15, R0, P1 ;  /* 0x000000000f0fb208 */ /* 0x000fe40000800000 */
[----:B------:R-:W-:Y:S02]  /*0250*/  @!P4 FSEL R14, R14, R8, P2 ;  /* 0x000000080e0ec208 */ /* 0x000fe40001000000 */
[C---:B------:R-:W-:Y:S02]  /*0260*/  FSETP.GT.AND P1, PT, R15.reuse, R10, PT ;  /* 0x0000000a0f00720b */ /* 0x040fe40003f24000 */
[C---:B------:R-:W-:Y:S02]  /*0270*/  FSETP.GT.AND P2, PT, R14.reuse, R11, PT ;  /* 0x0000000b0e00720b */ /* 0x040fe40003f44000 */
[----:B------:R-:W-:Y:S02]  /*0280*/  FSETP.NAN.AND P3, PT, R15, R15, PT ;  /* 0x0000000f0f00720b */ /* 0x000fe40003f68000 */
[----:B------:R-:W-:-:S07]  /*0290*/  FSETP.NAN.AND P4, PT, R14, R14, PT ;  /* 0x0000000e0e00720b */ /* 0x000fce0003f88000 */
[----:B------:R-:W-:Y:S02]  /*02a0*/  @!P1 FSEL R15, R15, R10, P3 ;  /* 0x0000000a0f0f9208 */ /* 0x000fe40001800000 */
[----:B------:R-:W-:Y:S02]  /*02b0*/  @!P2 FSEL R14, R14, R11, P4 ;  /* 0x0000000b0e0ea208 */ /* 0x000fe40002000000 */
[C---:B------:R-:W-:Y:S02]  /*02c0*/  FSETP.GT.AND P1, PT, R15.reuse, R12, PT ;  /* 0x0000000c0f00720b */ /* 0x040fe40003f24000 */
[C---:B------:R-:W-:Y:S02]  /*02d0*/  FSETP.GT.AND P2, PT, R14.reuse, R13, PT ;  /* 0x0000000d0e00720b */ /* 0x040fe40003f44000 */
[----:B------:R-:W-:Y:S02]  /*02e0*/  FSETP.NAN.AND P3, PT, R15, R15, PT ;  /* 0x0000000f0f00720b */ /* 0x000fe40003f68000 */
[----:B------:R-:W-:-:S07]  /*02f0*/  FSETP.NAN.AND P4, PT, R14, R14, PT ;  /* 0x0000000e0e00720b */ /* 0x000fce0003f88000 */
[----:B------:R-:W-:Y:S02]  /*0300*/  @!P1 FSEL R15, R15, R12, P3 ;  /* 0x0000000c0f0f9208 */ /* 0x000fe40001800000 */
[----:B------:R-:W-:-:S03]  /*0310*/  @!P2 FSEL R14, R14, R13, P4 ;  /* 0x0000000d0e0ea208 */ /* 0x000fc60002000000 */
[----:B------:R-:W-:Y:S02]  /*0320*/  FADD R4, -R15, R4 ;  /* 0x000000040f047221 */ /* 0x000fe40000000100 */
[----:B------:R-:W-:Y:S01]  /*0330*/  FADD R5, -R14, R5 ;  /* 0x000000050e057221 */ /* 0x000fe20000000100 */
[----:B------:R-:W-:Y:S06]  /*0340*/  @P0 EXIT ;  /* 0x000000000000094d */ /* 0x000fec0003800000 */
[----:B------:R-:W-:Y:S01]  /*0350*/  FMUL R4, R4, 10 ;  /* 0x4120000004047820 */ /* 0x000fe20000400000 */
[----:B------:R-:W-:-:S05]  /*0360*/  FMUL R5, R5, 10 ;  /* 0x4120000005057820 */ /* 0x000fca0000400000 */
[----:B------:R-:W-:Y:S01]  /*0370*/  STG.E.64 desc[UR4][R2.64], R4 ;  /* 0x0000000402007986 */ /* 0x000fe2000c101b04 */
[----:B------:R-:W-:Y:S05]  /*0380*/  EXIT ;  /* 0x000000000000794d */ /* 0x000fea0003800000 */
.L_x_0:
[----:B------:R-:W-:-:S00]  /*0390*/  BRA `(.L_x_0) ;  /* 0xfffffffc00fc7947 */ /* 0x000fc0000383ffff */
[----:B------:R-:W-:-:S00]  /*03a0*/  NOP ;  /* 0x0000000000007918 */ /* 0x000fc00000000000 */
        /* <DEDUP_REMOVED lines=13> */
.L_x_1:


//--------------------- .nv.constant0.triton_poi_fused_0 --------------------------
	.section	.nv.constant0.triton_poi_fused_0,"a",@progbits
	.sectionflags	@""
	.align	4
.nv.constant0.triton_poi_fused_0:
	.zero		548
